//
// Generated by NVIDIA NVVM Compiler
//
// Compiler Build ID: CL-36424714
// Cuda compilation tools, release 13.0, V13.0.88
// Based on NVVM 20.0.0
//

.version 9.0
.target sm_100
.address_size 64

	// .globl	_Z15spmv_csr_kerneliPKfPKiS2_S0_Pf

.visible .entry _Z15spmv_csr_kerneliPKfPKiS2_S0_Pf(
	.param .u32 _Z15spmv_csr_kerneliPKfPKiS2_S0_Pf_param_0,
	.param .u64 .ptr .align 1 _Z15spmv_csr_kerneliPKfPKiS2_S0_Pf_param_1,
	.param .u64 .ptr .align 1 _Z15spmv_csr_kerneliPKfPKiS2_S0_Pf_param_2,
	.param .u64 .ptr .align 1 _Z15spmv_csr_kerneliPKfPKiS2_S0_Pf_param_3,
	.param .u64 .ptr .align 1 _Z15spmv_csr_kerneliPKfPKiS2_S0_Pf_param_4,
	.param .u64 .ptr .align 1 _Z15spmv_csr_kerneliPKfPKiS2_S0_Pf_param_5
)
{
	.reg .pred 	%p<11>;
	.reg .b32 	%r<65>;
	.reg .b32 	%f<112>;
	.reg .b64 	%rd<87>;

	ld.param.u32 	%r23, [_Z15spmv_csr_kerneliPKfPKiS2_S0_Pf_param_0];
	ld.param.u64 	%rd8, [_Z15spmv_csr_kerneliPKfPKiS2_S0_Pf_param_1];
	ld.param.u64 	%rd6, [_Z15spmv_csr_kerneliPKfPKiS2_S0_Pf_param_2];
	ld.param.u64 	%rd9, [_Z15spmv_csr_kerneliPKfPKiS2_S0_Pf_param_3];
	ld.param.u64 	%rd10, [_Z15spmv_csr_kerneliPKfPKiS2_S0_Pf_param_4];
	ld.param.u64 	%rd7, [_Z15spmv_csr_kerneliPKfPKiS2_S0_Pf_param_5];
	cvta.to.global.u64 	%rd1, %rd10;
	cvta.to.global.u64 	%rd2, %rd9;
	cvta.to.global.u64 	%rd3, %rd8;
	mov.u32 	%r24, %ctaid.x;
	mov.u32 	%r25, %ntid.x;
	mov.u32 	%r26, %tid.x;
	mad.lo.s32 	%r1, %r24, %r25, %r26;
	setp.ge.s32 	%p1, %r1, %r23;
	@%p1 bra 	$L__BB0_15;
	cvta.to.global.u64 	%rd11, %rd6;
	mul.wide.s32 	%rd12, %r1, 4;
	add.s64 	%rd13, %rd11, %rd12;
	ld.global.u32 	%r60, [%rd13];
	ld.global.u32 	%r3, [%rd13+4];
	setp.ge.s32 	%p2, %r60, %r3;
	mov.f32 	%f111, 0f00000000;
	@%p2 bra 	$L__BB0_14;
	sub.s32 	%r4, %r3, %r60;
	and.b32  	%r5, %r4, 15;
	sub.s32 	%r27, %r60, %r3;
	setp.gt.u32 	%p3, %r27, -16;
	mov.f32 	%f111, 0f00000000;
	@%p3 bra 	$L__BB0_5;
	and.b32  	%r28, %r4, -16;
	neg.s32 	%r58, %r28;
	add.s64 	%rd4, %rd3, 32;
	add.s64 	%rd5, %rd2, 32;
	mov.f32 	%f111, 0f00000000;
$L__BB0_4:
	.pragma "nounroll";
	mul.wide.s32 	%rd14, %r60, 4;
	add.s64 	%rd15, %rd4, %rd14;
	add.s64 	%rd16, %rd5, %rd14;
	ld.global.f32 	%f18, [%rd15+-32];
	ld.global.u32 	%r29, [%rd16+-32];
	mul.wide.s32 	%rd17, %r29, 4;
	add.s64 	%rd18, %rd1, %rd17;
	ld.global.f32 	%f19, [%rd18];
	fma.rn.f32 	%f20, %f18, %f19, %f111;
	ld.global.f32 	%f21, [%rd15+-28];
	ld.global.u32 	%r30, [%rd16+-28];
	mul.wide.s32 	%rd19, %r30, 4;
	add.s64 	%rd20, %rd1, %rd19;
	ld.global.f32 	%f22, [%rd20];
	fma.rn.f32 	%f23, %f21, %f22, %f20;
	ld.global.f32 	%f24, [%rd15+-24];
	ld.global.u32 	%r31, [%rd16+-24];
	mul.wide.s32 	%rd21, %r31, 4;
	add.s64 	%rd22, %rd1, %rd21;
	ld.global.f32 	%f25, [%rd22];
	fma.rn.f32 	%f26, %f24, %f25, %f23;
	ld.global.f32 	%f27, [%rd15+-20];
	ld.global.u32 	%r32, [%rd16+-20];
	mul.wide.s32 	%rd23, %r32, 4;
	add.s64 	%rd24, %rd1, %rd23;
	ld.global.f32 	%f28, [%rd24];
	fma.rn.f32 	%f29, %f27, %f28, %f26;
	ld.global.f32 	%f30, [%rd15+-16];
	ld.global.u32 	%r33, [%rd16+-16];
	mul.wide.s32 	%rd25, %r33, 4;
	add.s64 	%rd26, %rd1, %rd25;
	ld.global.f32 	%f31, [%rd26];
	fma.rn.f32 	%f32, %f30, %f31, %f29;
	ld.global.f32 	%f33, [%rd15+-12];
	ld.global.u32 	%r34, [%rd16+-12];
	mul.wide.s32 	%rd27, %r34, 4;
	add.s64 	%rd28, %rd1, %rd27;
	ld.global.f32 	%f34, [%rd28];
	fma.rn.f32 	%f35, %f33, %f34, %f32;
	ld.global.f32 	%f36, [%rd15+-8];
	ld.global.u32 	%r35, [%rd16+-8];
	mul.wide.s32 	%rd29, %r35, 4;
	add.s64 	%rd30, %rd1, %rd29;
	ld.global.f32 	%f37, [%rd30];
	fma.rn.f32 	%f38, %f36, %f37, %f35;
	ld.global.f32 	%f39, [%rd15+-4];
	ld.global.u32 	%r36, [%rd16+-4];
	mul.wide.s32 	%rd31, %r36, 4;
	add.s64 	%rd32, %rd1, %rd31;
	ld.global.f32 	%f40, [%rd32];
	fma.rn.f32 	%f41, %f39, %f40, %f38;
	ld.global.f32 	%f42, [%rd15];
	ld.global.u32 	%r37, [%rd16];
	mul.wide.s32 	%rd33, %r37, 4;
	add.s64 	%rd34, %rd1, %rd33;
	ld.global.f32 	%f43, [%rd34];
	fma.rn.f32 	%f44, %f42, %f43, %f41;
	ld.global.f32 	%f45, [%rd15+4];
	ld.global.u32 	%r38, [%rd16+4];
	mul.wide.s32 	%rd35, %r38, 4;
	add.s64 	%rd36, %rd1, %rd35;
	ld.global.f32 	%f46, [%rd36];
	fma.rn.f32 	%f47, %f45, %f46, %f44;
	ld.global.f32 	%f48, [%rd15+8];
	ld.global.u32 	%r39, [%rd16+8];
	mul.wide.s32 	%rd37, %r39, 4;
	add.s64 	%rd38, %rd1, %rd37;
	ld.global.f32 	%f49, [%rd38];
	fma.rn.f32 	%f50, %f48, %f49, %f47;
	ld.global.f32 	%f51, [%rd15+12];
	ld.global.u32 	%r40, [%rd16+12];
	mul.wide.s32 	%rd39, %r40, 4;
	add.s64 	%rd40, %rd1, %rd39;
	ld.global.f32 	%f52, [%rd40];
	fma.rn.f32 	%f53, %f51, %f52, %f50;
	ld.global.f32 	%f54, [%rd15+16];
	ld.global.u32 	%r41, [%rd16+16];
	mul.wide.s32 	%rd41, %r41, 4;
	add.s64 	%rd42, %rd1, %rd41;
	ld.global.f32 	%f55, [%rd42];
	fma.rn.f32 	%f56, %f54, %f55, %f53;
	ld.global.f32 	%f57, [%rd15+20];
	ld.global.u32 	%r42, [%rd16+20];
	mul.wide.s32 	%rd43, %r42, 4;
	add.s64 	%rd44, %rd1, %rd43;
	ld.global.f32 	%f58, [%rd44];
	fma.rn.f32 	%f59, %f57, %f58, %f56;
	ld.global.f32 	%f60, [%rd15+24];
	ld.global.u32 	%r43, [%rd16+24];
	mul.wide.s32 	%rd45, %r43, 4;
	add.s64 	%rd46, %rd1, %rd45;
	ld.global.f32 	%f61, [%rd46];
	fma.rn.f32 	%f62, %f60, %f61, %f59;
	ld.global.f32 	%f63, [%rd15+28];
	ld.global.u32 	%r44, [%rd16+28];
	mul.wide.s32 	%rd47, %r44, 4;
	add.s64 	%rd48, %rd1, %rd47;
	ld.global.f32 	%f64, [%rd48];
	fma.rn.f32 	%f111, %f63, %f64, %f62;
	add.s32 	%r60, %r60, 16;
	add.s32 	%r58, %r58, 16;
	setp.ne.s32 	%p4, %r58, 0;
	@%p4 bra 	$L__BB0_4;
$L__BB0_5:
	setp.eq.s32 	%p5, %r5, 0;
	@%p5 bra 	$L__BB0_14;
	and.b32  	%r12, %r4, 7;
	setp.lt.u32 	%p6, %r5, 8;
	@%p6 bra 	$L__BB0_8;
	mul.wide.s32 	%rd49, %r60, 4;
	add.s64 	%rd50, %rd3, %rd49;
	ld.global.f32 	%f66, [%rd50];
	add.s64 	%rd51, %rd2, %rd49;
	ld.global.u32 	%r45, [%rd51];
	mul.wide.s32 	%rd52, %r45, 4;
	add.s64 	%rd53, %rd1, %rd52;
	ld.global.f32 	%f67, [%rd53];
	fma.rn.f32 	%f68, %f66, %f67, %f111;
	ld.global.f32 	%f69, [%rd50+4];
	ld.global.u32 	%r46, [%rd51+4];
	mul.wide.s32 	%rd54, %r46, 4;
	add.s64 	%rd55, %rd1, %rd54;
	ld.global.f32 	%f70, [%rd55];
	fma.rn.f32 	%f71, %f69, %f70, %f68;
	ld.global.f32 	%f72, [%rd50+8];
	ld.global.u32 	%r47, [%rd51+8];
	mul.wide.s32 	%rd56, %r47, 4;
	add.s64 	%rd57, %rd1, %rd56;
	ld.global.f32 	%f73, [%rd57];
	fma.rn.f32 	%f74, %f72, %f73, %f71;
	ld.global.f32 	%f75, [%rd50+12];
	ld.global.u32 	%r48, [%rd51+12];
	mul.wide.s32 	%rd58, %r48, 4;
	add.s64 	%rd59, %rd1, %rd58;
	ld.global.f32 	%f76, [%rd59];
	fma.rn.f32 	%f77, %f75, %f76, %f74;
	ld.global.f32 	%f78, [%rd50+16];
	ld.global.u32 	%r49, [%rd51+16];
	mul.wide.s32 	%rd60, %r49, 4;
	add.s64 	%rd61, %rd1, %rd60;
	ld.global.f32 	%f79, [%rd61];
	fma.rn.f32 	%f80, %f78, %f79, %f77;
	ld.global.f32 	%f81, [%rd50+20];
	ld.global.u32 	%r50, [%rd51+20];
	mul.wide.s32 	%rd62, %r50, 4;
	add.s64 	%rd63, %rd1, %rd62;
	ld.global.f32 	%f82, [%rd63];
	fma.rn.f32 	%f83, %f81, %f82, %f80;
	ld.global.f32 	%f84, [%rd50+24];
	ld.global.u32 	%r51, [%rd51+24];
	mul.wide.s32 	%rd64, %r51, 4;
	add.s64 	%rd65, %rd1, %rd64;
	ld.global.f32 	%f85, [%rd65];
	fma.rn.f32 	%f86, %f84, %f85, %f83;
	ld.global.f32 	%f87, [%rd50+28];
	ld.global.u32 	%r52, [%rd51+28];
	mul.wide.s32 	%rd66, %r52, 4;
	add.s64 	%rd67, %rd1, %rd66;
	ld.global.f32 	%f88, [%rd67];
	fma.rn.f32 	%f111, %f87, %f88, %f86;
	add.s32 	%r60, %r60, 8;
$L__BB0_8:
	setp.eq.s32 	%p7, %r12, 0;
	@%p7 bra 	$L__BB0_14;
	and.b32  	%r15, %r4, 3;
	setp.lt.u32 	%p8, %r12, 4;
	@%p8 bra 	$L__BB0_11;
	mul.wide.s32 	%rd68, %r60, 4;
	add.s64 	%rd69, %rd3, %rd68;
	ld.global.f32 	%f90, [%rd69];
	add.s64 	%rd70, %rd2, %rd68;
	ld.global.u32 	%r53, [%rd70];
	mul.wide.s32 	%rd71, %r53, 4;
	add.s64 	%rd72, %rd1, %rd71;
	ld.global.f32 	%f91, [%rd72];
	fma.rn.f32 	%f92, %f90, %f91, %f111;
	ld.global.f32 	%f93, [%rd69+4];
	ld.global.u32 	%r54, [%rd70+4];
	mul.wide.s32 	%rd73, %r54, 4;
	add.s64 	%rd74, %rd1, %rd73;
	ld.global.f32 	%f94, [%rd74];
	fma.rn.f32 	%f95, %f93, %f94, %f92;
	ld.global.f32 	%f96, [%rd69+8];
	ld.global.u32 	%r55, [%rd70+8];
	mul.wide.s32 	%rd75, %r55, 4;
	add.s64 	%rd76, %rd1, %rd75;
	ld.global.f32 	%f97, [%rd76];
	fma.rn.f32 	%f98, %f96, %f97, %f95;
	ld.global.f32 	%f99, [%rd69+12];
	ld.global.u32 	%r56, [%rd70+12];
	mul.wide.s32 	%rd77, %r56, 4;
	add.s64 	%rd78, %rd1, %rd77;
	ld.global.f32 	%f100, [%rd78];
	fma.rn.f32 	%f111, %f99, %f100, %f98;
	add.s32 	%r60, %r60, 4;
$L__BB0_11:
	setp.eq.s32 	%p9, %r15, 0;
	@%p9 bra 	$L__BB0_14;
	neg.s32 	%r63, %r15;
$L__BB0_13:
	.pragma "nounroll";
	mul.wide.s32 	%rd79, %r60, 4;
	add.s64 	%rd80, %rd2, %rd79;
	add.s64 	%rd81, %rd3, %rd79;
	ld.global.f32 	%f101, [%rd81];
	ld.global.u32 	%r57, [%rd80];
	mul.wide.s32 	%rd82, %r57, 4;
	add.s64 	%rd83, %rd1, %rd82;
	ld.global.f32 	%f102, [%rd83];
	fma.rn.f32 	%f111, %f101, %f102, %f111;
	add.s32 	%r60, %r60, 1;
	add.s32 	%r63, %r63, 1;
	setp.ne.s32 	%p10, %r63, 0;
	@%p10 bra 	$L__BB0_13;
$L__BB0_14:
	cvta.to.global.u64 	%rd84, %rd7;
	add.s64 	%rd86, %rd84, %rd12;
	st.global.f32 	[%rd86], %f111;
$L__BB0_15:
	ret;

}


// ===== COMPILED SASS (sm_100) =====

	.target	sm_100

	.elftype	@"ET_EXEC"


//--------------------- .note.nv.tkinfo           --------------------------
	.section	.note.nv.tkinfo,"",@"SHT_NOTE"
	.sectionflags	@"SHF_NOTE_NV_TKINFO"
	.tkinfo
        /*0018*/ 	.word	0x00000002
        /*0030*/ 	.string	""
        /*0030*/ 	.string	"ptxas"
        /*0030*/ 	.string	"Cuda compilation tools, release 13.0, V13.0.88"
        /*0030*/ 	.string	"Build cuda_13.0.r13.0/compiler.36424714_0"
        /*0030*/ 	.string	"-arch sm_100 -m 64 "



//--------------------- .note.nv.cuinfo           --------------------------
	.section	.note.nv.cuinfo,"",@"SHT_NOTE"
	.sectionflags	@"SHF_NOTE_NV_CUINFO"
        /*0018*/ 	.short	0x0002
        /*001a*/ 	.short	0x0064
        /*001c*/ 	.short	0x0082
	.zero		2


//--------------------- .nv.info                  --------------------------
	.section	.nv.info,"",@"SHT_CUDA_INFO"
	.align	4


	//----- nvinfo : EIATTR_REGCOUNT
	.align		4
        /*0000*/ 	.byte	0x04, 0x2f
        /*0002*/ 	.short	(.L_1 - .L_0)
	.align		4
.L_0:
        /*0004*/ 	.word	index@(_Z15spmv_csr_kerneliPKfPKiS2_S0_Pf)
        /*0008*/ 	.word	0x00000020


	//----- nvinfo : EIATTR_FRAME_SIZE
	.align		4
.L_1:
        /*000c*/ 	.byte	0x04, 0x11
        /*000e*/ 	.short	(.L_3 - .L_2)
	.align		4
.L_2:
        /*0010*/ 	.word	index@(_Z15spmv_csr_kerneliPKfPKiS2_S0_Pf)
        /*0014*/ 	.word	0x00000000


	//----- nvinfo : EIATTR_MIN_STACK_SIZE
	.align		4
.L_3:
        /*0018*/ 	.byte	0x04, 0x12
        /*001a*/ 	.short	(.L_5 - .L_4)
	.align		4
.L_4:
        /*001c*/ 	.word	index@(_Z15spmv_csr_kerneliPKfPKiS2_S0_Pf)
        /*0020*/ 	.word	0x00000000
.L_5:


//--------------------- .nv.compat                --------------------------
	.section	.nv.compat,"",@"SHT_CUDA_COMPAT_INFO"
	.align	4
        /*0000*/ 	.byte	0x02, 0x09, 0x00, 0x00, 0x02, 0x02, 0x01, 0x00, 0x02, 0x05, 0x05, 0x00, 0x03, 0x07, 0x01, 0x01
        /*0010*/ 	.byte	0x02, 0x03, 0x00, 0x00, 0x02, 0x06, 0x01, 0x00, 0x04, 0x0b, 0x08, 0x00, 0x09, 0x00, 0x00, 0x00
        /*0020*/ 	.byte	0x00, 0x00, 0x00, 0x00


//--------------------- .nv.info._Z15spmv_csr_kerneliPKfPKiS2_S0_Pf --------------------------
	.section	.nv.info._Z15spmv_csr_kerneliPKfPKiS2_S0_Pf,"",@"SHT_CUDA_INFO"
	.sectionflags	@""
	.align	4


	//----- nvinfo : EIATTR_CUDA_API_VERSION
	.align		4
        /*0000*/ 	.byte	0x04, 0x37
        /*0002*/ 	.short	(.L_7 - .L_6)
.L_6:
        /*0004*/ 	.word	0x00000082


	//----- nvinfo : EIATTR_KPARAM_INFO
	.align		4
.L_7:
        /*0008*/ 	.byte	0x04, 0x17
        /*000a*/ 	.short	(.L_9 - .L_8)
.L_8:
        /*000c*/ 	.word	0x00000000
        /*0010*/ 	.short	0x0005
        /*0012*/ 	.short	0x0028
        /*0014*/ 	.byte	0x00, 0xf5, 0x21, 0x00


	//----- nvinfo : EIATTR_KPARAM_INFO
	.align		4
.L_9:
        /*0018*/ 	.byte	0x04, 0x17
        /*001a*/ 	.short	(.L_11 - .L_10)
.L_10:
        /*001c*/ 	.word	0x00000000
        /*0020*/ 	.short	0x0004
        /*0022*/ 	.short	0x0020
        /*0024*/ 	.byte	0x00, 0xf5, 0x21, 0x00


	//----- nvinfo : EIATTR_KPARAM_INFO
	.align		4
.L_11:
        /*0028*/ 	.byte	0x04, 0x17
        /*002a*/ 	.short	(.L_13 - .L_12)
.L_12:
        /*002c*/ 	.word	0x00000000
        /*0030*/ 	.short	0x0003
        /*0032*/ 	.short	0x0018
        /*0034*/ 	.byte	0x00, 0xf5, 0x21, 0x00


	//----- nvinfo : EIATTR_KPARAM_INFO
	.align		4
.L_13:
        /*0038*/ 	.byte	0x04, 0x17
        /*003a*/ 	.short	(.L_15 - .L_14)
.L_14:
        /*003c*/ 	.word	0x00000000
        /*0040*/ 	.short	0x0002
        /*0042*/ 	.short	0x0010
        /*0044*/ 	.byte	0x00, 0xf5, 0x21, 0x00


	//----- nvinfo : EIATTR_KPARAM_INFO
	.align		4
.L_15:
        /*0048*/ 	.byte	0x04, 0x17
        /*004a*/ 	.short	(.L_17 - .L_16)
.L_16:
        /*004c*/ 	.word	0x00000000
        /*0050*/ 	.short	0x0001
        /*0052*/ 	.short	0x0008
        /*0054*/ 	.byte	0x00, 0xf5, 0x21, 0x00


	//----- nvinfo : EIATTR_KPARAM_INFO
	.align		4
.L_17:
        /*0058*/ 	.byte	0x04, 0x17
        /*005a*/ 	.short	(.L_19 - .L_18)
.L_18:
        /*005c*/ 	.word	0x00000000
        /*0060*/ 	.short	0x0000
        /*0062*/ 	.short	0x0000
        /*0064*/ 	.byte	0x00, 0xf0, 0x11, 0x00


	//----- nvinfo : EIATTR_SPARSE_MMA_MASK
	.align		4
.L_19:
        /*0068*/ 	.byte	0x03, 0x50
        /*006a*/ 	.short	0x0000


	//----- nvinfo : EIATTR_MAXREG_COUNT
	.align		4
        /*006c*/ 	.byte	0x03, 0x1b
        /*006e*/ 	.short	0x00ff


	//----- nvinfo : EIATTR_MERCURY_ISA_VERSION
	.align		4
        /*0070*/ 	.byte	0x03, 0x5f
        /*0072*/ 	.short	0x0101


	//----- nvinfo : EIATTR_VRC_CTA_INIT_COUNT
	.align		4
        /*0074*/ 	.byte	0x02, 0x4a
	.zero		1
	.zero		1


	//----- nvinfo : EIATTR_EXIT_INSTR_OFFSETS
	.align		4
        /*0078*/ 	.byte	0x04, 0x1c
        /*007a*/ 	.short	(.L_21 - .L_20)


	//   ....[0]....
.L_20:
        /*007c*/ 	.word	0x00000070


	//   ....[1]....
        /*0080*/ 	.word	0x00000e50


	//----- nvinfo : EIATTR_CRS_STACK_SIZE
	.align		4
.L_21:
        /*0084*/ 	.byte	0x04, 0x1e
        /*0086*/ 	.short	(.L_23 - .L_22)
.L_22:
        /*0088*/ 	.word	0x00000000


	//----- nvinfo : EIATTR_CBANK_PARAM_SIZE
	.align		4
.L_23:
        /*008c*/ 	.byte	0x03, 0x19
        /*008e*/ 	.short	0x0030


	//----- nvinfo : EIATTR_PARAM_CBANK
	.align		4
        /*0090*/ 	.byte	0x04, 0x0a
        /*0092*/ 	.short	(.L_25 - .L_24)
	.align		4
.L_24:
        /*0094*/ 	.word	index@(.nv.constant0._Z15spmv_csr_kerneliPKfPKiS2_S0_Pf)
        /*0098*/ 	.short	0x0380
        /*009a*/ 	.short	0x0030


	//----- nvinfo : EIATTR_SW_WAR
	.align		4
.L_25:
        /*009c*/ 	.byte	0x04, 0x36
        /*009e*/ 	.short	(.L_27 - .L_26)
.L_26:
        /*00a0*/ 	.word	0x00000008
.L_27:


//--------------------- .nv.callgraph             --------------------------
	.section	.nv.callgraph,"",@"SHT_CUDA_CALLGRAPH"
	.align	4
	.sectionentsize	8
	.align		4
        /*0000*/ 	.word	0x00000000
	.align		4
        /*0004*/ 	.word	0xffffffff
	.align		4
        /*0008*/ 	.word	0x00000000
	.align		4
        /*000c*/ 	.word	0xfffffffe
	.align		4
        /*0010*/ 	.word	0x00000000
	.align		4
        /*0014*/ 	.word	0xfffffffd
	.align		4
        /*0018*/ 	.word	0x00000000
	.align		4
        /*001c*/ 	.word	0xfffffffc


//--------------------- .text._Z15spmv_csr_kerneliPKfPKiS2_S0_Pf --------------------------
	.section	.text._Z15spmv_csr_kerneliPKfPKiS2_S0_Pf,"ax",@progbits
	.align	128
        .global         _Z15spmv_csr_kerneliPKfPKiS2_S0_Pf
        .type           _Z15spmv_csr_kerneliPKfPKiS2_S0_Pf,@function
        .size           _Z15spmv_csr_kerneliPKfPKiS2_S0_Pf,(.L_x_11 - _Z15spmv_csr_kerneliPKfPKiS2_S0_Pf)
        .other          _Z15spmv_csr_kerneliPKfPKiS2_S0_Pf,@"STO_CUDA_ENTRY STV_DEFAULT"
_Z15spmv_csr_kerneliPKfPKiS2_S0_Pf:
.text._Z15spmv_csr_kerneliPKfPKiS2_S0_Pf:
[----:B------:R-:W-:Y:S01]  /*0000*/  LDC R1, c[0x0][0x37c] ;  /* 0x0000df00ff017b82 */ /* 0x000fe20000000800 */
[----:B------:R-:W0:Y:S07]  /*0010*/  S2R R3, SR_TID.X ;  /* 0x0000000000037919 */ /* 0x000e2e0000002100 */
[----:B------:R-:W0:Y:S01]  /*0020*/  S2UR UR4, SR_CTAID.X ;  /* 0x00000000000479c3 */ /* 0x000e220000002500 */
[----:B------:R-:W1:Y:S07]  /*0030*/  LDCU UR5, c[0x0][0x380] ;  /* 0x00007000ff0577ac */ /* 0x000e6e0008000800 */
[----:B------:R-:W0:Y:S02]  /*0040*/  LDC R0, c[0x0][0x360] ;  /* 0x0000d800ff007b82 */ /* 0x000e240000000800 */
[----:B0-----:R-:W-:-:S05]  /*0050*/  IMAD R0, R0, UR4, R3 ;  /* 0x0000000400007c24 */ /* 0x001fca000f8e0203 */
[----:B-1----:R-:W-:-:S13]  /*0060*/  ISETP.GE.AND P0, PT, R0, UR5, PT ;  /* 0x0000000500007c0c */ /* 0x002fda000bf06270 */
[----:B------:R-:W-:Y:S05]  /*0070*/  @P0 EXIT ;  /* 0x000000000000094d */ /* 0x000fea0003800000 */
[----:B------:R-:W0:Y:S01]  /*0080*/  LDC.64 R2, c[0x0][0x390] ;  /* 0x0000e400ff027b82 */ /* 0x000e220000000a00 */
[----:B------:R-:W1:Y:S01]  /*0090*/  LDCU.64 UR4, c[0x0][0x358] ;  /* 0x00006b00ff0477ac */ /* 0x000e620008000a00 */
[----:B0-----:R-:W-:-:S05]  /*00a0*/  IMAD.WIDE R2, R0, 0x4, R2 ;  /* 0x0000000400027825 */ /* 0x001fca00078e0202 */
[----:B-1----:R-:W2:Y:S04]  /*00b0*/  LDG.E R4, desc[UR4][R2.64] ;  /* 0x0000000402047981 */ /* 0x002ea8000c1e1900 */
[----:B------:R-:W2:Y:S01]  /*00c0*/  LDG.E R8, desc[UR4][R2.64+0x4] ;  /* 0x0000040402087981 */ /* 0x000ea2000c1e1900 */
[----:B------:R-:W-:Y:S01]  /*00d0*/  BSSY.RECONVERGENT B0, `(.L_x_0) ;  /* 0x00000d4000007945 */ /* 0x000fe20003800200 */
[----:B------:R-:W-:Y:S01]  /*00e0*/  HFMA2 R6, -RZ, RZ, 0, 0 ;  /* 0x00000000ff067431 */ /* 0x000fe200000001ff */
[----:B--2---:R-:W-:-:S13]  /*00f0*/  ISETP.GE.AND P0, PT, R4, R8, PT ;  /* 0x000000080400720c */ /* 0x004fda0003f06270 */
[----:B------:R-:W-:Y:S05]  /*0100*/  @P0 BRA `(.L_x_1) ;  /* 0x0000000c00400947 */ /* 0x000fea0003800000 */
[----:B------:R-:W-:Y:S01]  /*0110*/  MOV R3, R4 ;  /* 0x0000000400037202 */ /* 0x000fe20000000f00 */
[----:B------:R-:W-:Y:S01]  /*0120*/  BSSY.RECONVERGENT B1, `(.L_x_2) ;  /* 0x0000068000017945 */ /* 0x000fe20003800200 */
[----:B------:R-:W-:Y:S02]  /*0130*/  MOV R6, RZ ;  /* 0x000000ff00067202 */ /* 0x000fe40000000f00 */
[CC--:B------:R-:W-:Y:S02]  /*0140*/  IADD3 R4, PT, PT, R8.reuse, -R3.reuse, RZ ;  /* 0x8000000308047210 */ /* 0x0c0fe40007ffe0ff */
[----:B------:R-:W-:Y:S02]  /*0150*/  IADD3 R8, PT, PT, -R8, R3, RZ ;  /* 0x0000000308087210 */ /* 0x000fe40007ffe1ff */
[----:B------:R-:W-:Y:S02]  /*0160*/  LOP3.LUT R5, R4, 0xf, RZ, 0xc0, !PT ;  /* 0x0000000f04057812 */ /* 0x000fe400078ec0ff */
[----:B------:R-:W-:-:S02]  /*0170*/  ISETP.GT.U32.AND P1, PT, R8, -0x10, PT ;  /* 0xfffffff00800780c */ /* 0x000fc40003f24070 */
[----:B------:R-:W-:-:S11]  /*0180*/  ISETP.NE.AND P0, PT, R5, RZ, PT ;  /* 0x000000ff0500720c */ /* 0x000fd60003f05270 */
[----:B------:R-:W-:Y:S05]  /*0190*/  @P1 BRA `(.L_x_3) ;  /* 0x0000000400801947 */ /* 0x000fea0003800000 */
[----:B------:R-:W0:Y:S01]  /*01a0*/  LDC.64 R12, c[0x0][0x388] ;  /* 0x0000e200ff0c7b82 */ /* 0x000e220000000a00 */
[----:B------:R-:W-:Y:S02]  /*01b0*/  LOP3.LUT R2, R4, 0xfffffff0, RZ, 0xc0, !PT ;  /* 0xfffffff004027812 */ /* 0x000fe400078ec0ff */
[----:B------:R-:W-:Y:S02]  /*01c0*/  MOV R6, RZ ;  /* 0x000000ff00067202 */ /* 0x000fe40000000f00 */
[----:B------:R-:W-:-:S03]  /*01d0*/  IADD3 R2, PT, PT, -R2, RZ, RZ ;  /* 0x000000ff02027210 */ /* 0x000fc60007ffe1ff */
[----:B------:R-:W1:Y:S01]  /*01e0*/  LDC.64 R14, c[0x0][0x398] ;  /* 0x0000e600ff0e7b82 */ /* 0x000e620000000a00 */
[----:B0-----:R-:W-:-:S04]  /*01f0*/  IADD3 R12, P1, PT, R12, 0x20, RZ ;  /* 0x000000200c0c7810 */ /* 0x001fc80007f3e0ff */
[----:B------:R-:W-:Y:S02]  /*0200*/  IADD3.X R13, PT, PT, RZ, R13, RZ, P1, !PT ;  /* 0x0000000dff0d7210 */ /* 0x000fe40000ffe4ff */
[----:B-1----:R-:W-:-:S04]  /*0210*/  IADD3 R14, P2, PT, R14, 0x20, RZ ;  /* 0x000000200e0e7810 */ /* 0x002fc80007f5e0ff */
[----:B------:R-:W-:-:S09]  /*0220*/  IADD3.X R15, PT, PT, RZ, R15, RZ, P2, !PT ;  /* 0x0000000fff0f7210 */ /* 0x000fd200017fe4ff */
.L_x_4:
[C---:B------:R-:W-:Y:S01]  /*0230*/  IMAD.WIDE R20, R3.reuse, 0x4, R14 ;  /* 0x0000000403147825 */ /* 0x040fe200078e020e */
[----:B------:R-:W0:Y:S04]  /*0240*/  LDC.64 R16, c[0x0][0x3a0] ;  /* 0x0000e800ff107b82 */ /* 0x000e280000000a00 */
[----:B------:R-:W0:Y:S04]  /*0250*/  LDG.E R11, desc[UR4][R20.64+-0x20] ;  /* 0xffffe004140b7981 */ /* 0x000e28000c1e1900 */
[----:B------:R-:W2:Y:S04]  /*0260*/  LDG.E R23, desc[UR4][R20.64+-0x1c] ;  /* 0xffffe40414177981 */ /* 0x000ea8000c1e1900 */
[----:B------:R-:W3:Y:S01]  /*0270*/  LDG.E R9, desc[UR4][R20.64+-0x18] ;  /* 0xffffe80414097981 */ /* 0x000ee2000c1e1900 */
[----:B------:R-:W-:-:S03]  /*0280*/  IMAD.WIDE R26, R3, 0x4, R12 ;  /* 0x00000004031a7825 */ /* 0x000fc600078e020c */
[----:B------:R-:W4:Y:S04]  /*0290*/  LDG.E R25, desc[UR4][R20.64+-0x14] ;  /* 0xffffec0414197981 */ /* 0x000f28000c1e1900 */
[----:B------:R-:W5:Y:S04]  /*02a0*/  LDG.E R19, desc[UR4][R26.64+-0x20] ;  /* 0xffffe0041a137981 */ /* 0x000f68000c1e1900 */
[----:B------:R-:W5:Y:S04]  /*02b0*/  LDG.E R18, desc[UR4][R26.64+-0x1c] ;  /* 0xffffe4041a127981 */ /* 0x000f68000c1e1900 */
[----:B------:R-:W5:Y:S01]  /*02c0*/  LDG.E R29, desc[UR4][R20.64+-0x10] ;  /* 0xfffff004141d7981 */ /* 0x000f62000c1e1900 */
[----:B0-----:R-:W-:-:S06]  /*02d0*/  IMAD.WIDE R10, R11, 0x4, R16 ;  /* 0x000000040b0a7825 */ /* 0x001fcc00078e0210 */
[----:B------:R-:W5:Y:S01]  /*02e0*/  LDG.E R10, desc[UR4][R10.64] ;  /* 0x000000040a0a7981 */ /* 0x000f62000c1e1900 */
[----:B--2---:R-:W-:-:S05]  /*02f0*/  IMAD.WIDE R22, R23, 0x4, R16 ;  /* 0x0000000417167825 */ /* 0x004fca00078e0210 */
[----:B------:R-:W2:Y:S01]  /*0300*/  LDG.E R7, desc[UR4][R22.64] ;  /* 0x0000000416077981 */ /* 0x000ea2000c1e1900 */
[----:B---3--:R-:W-:-:S03]  /*0310*/  IMAD.WIDE R8, R9, 0x4, R16 ;  /* 0x0000000409087825 */ /* 0x008fc600078e0210 */
[----:B------:R-:W3:Y:S01]  /*0320*/  LDG.E R11, desc[UR4][R26.64+-0x18] ;  /* 0xffffe8041a0b7981 */ /* 0x000ee2000c1e1900 */
[----:B----4-:R-:W-:-:S03]  /*0330*/  IMAD.WIDE R24, R25, 0x4, R16 ;  /* 0x0000000419187825 */ /* 0x010fc600078e0210 */
[----:B------:R-:W3:Y:S04]  /*0340*/  LDG.E R8, desc[UR4][R8.64] ;  /* 0x0000000408087981 */ /* 0x000ee8000c1e1900 */
[----:B------:R-:W4:Y:S04]  /*0350*/  LDG.E R23, desc[UR4][R20.64+-0xc] ;  /* 0xfffff40414177981 */ /* 0x000f28000c1e1900 */
[----:B------:R-:W4:Y:S01]  /*0360*/  LDG.E R9, desc[UR4][R20.64+-0x8] ;  /* 0xfffff80414097981 */ /* 0x000f22000c1e1900 */
[----:B-----5:R-:W-:-:S03]  /*0370*/  FFMA R28, R19, R10, R6 ;  /* 0x0000000a131c7223 */ /* 0x020fc60000000006 */
[----:B------:R-:W5:Y:S04]  /*0380*/  LDG.E R6, desc[UR4][R24.64] ;  /* 0x0000000418067981 */ /* 0x000f68000c1e1900 */
[----:B------:R-:W5:Y:S01]  /*0390*/  LDG.E R19, desc[UR4][R26.64+-0x14] ;  /* 0xffffec041a137981 */ /* 0x000f62000c1e1900 */
[----:B--2---:R-:W-:Y:S01]  /*03a0*/  FFMA R22, R18, R7, R28 ;  /* 0x0000000712167223 */ /* 0x004fe2000000001c */
[----:B------:R-:W-:Y:S02]  /*03b0*/  IMAD.WIDE R28, R29, 0x4, R16 ;  /* 0x000000041d1c7825 */ /* 0x000fe400078e0210 */
[----:B------:R-:W2:Y:S04]  /*03c0*/  LDG.E R10, desc[UR4][R20.64+-0x4] ;  /* 0xfffffc04140a7981 */ /* 0x000ea8000c1e1900 */
[----:B------:R-:W2:Y:S04]  /*03d0*/  LDG.E R29, desc[UR4][R28.64] ;  /* 0x000000041c1d7981 */ /* 0x000ea8000c1e1900 */
[----:B------:R-:W2:Y:S04]  /*03e0*/  LDG.E R18, desc[UR4][R26.64+-0x10] ;  /* 0xfffff0041a127981 */ /* 0x000ea8000c1e1900 */
[----:B------:R-:W2:Y:S01]  /*03f0*/  LDG.E R7, desc[UR4][R20.64] ;  /* 0x0000000414077981 */ /* 0x000ea2000c1e1900 */
[----:B---3--:R-:W-:Y:S01]  /*0400*/  FFMA R8, R11, R8, R22 ;  /* 0x000000080b087223 */ /* 0x008fe20000000016 */
[----:B----4-:R-:W-:-:S02]  /*0410*/  IMAD.WIDE R22, R23, 0x4, R16 ;  /* 0x0000000417167825 */ /* 0x010fc400078e0210 */
[----:B------:R-:W3:Y:S04]  /*0420*/  LDG.E R11, desc[UR4][R20.64+0x4] ;  /* 0x00000404140b7981 */ /* 0x000ee8000c1e1900 */
[----:B------:R-:W4:Y:S04]  /*0430*/  LDG.E R23, desc[UR4][R22.64] ;  /* 0x0000000416177981 */ /* 0x000f28000c1e1900 */
[----:B------:R-:W4:Y:S04]  /*0440*/  LDG.E R25, desc[UR4][R26.64+-0xc] ;  /* 0xfffff4041a197981 */ /* 0x000f28000c1e1900 */
[----:B------:R-:W4:Y:S04]  /*0450*/  LDG.E R28, desc[UR4][R26.64+-0x8] ;  /* 0xfffff8041a1c7981 */ /* 0x000f28000c1e1900 */
[----:B------:R-:W4:Y:S04]  /*0460*/  LDG.E R22, desc[UR4][R20.64+0x8] ;  /* 0x0000080414167981 */ /* 0x000f28000c1e1900 */
[----:B------:R-:W4:Y:S01]  /*0470*/  LDG.E R24, desc[UR4][R26.64+0x4] ;  /* 0x000004041a187981 */ /* 0x000f22000c1e1900 */
[----:B-----5:R-:W-:Y:S01]  /*0480*/  FFMA R6, R19, R6, R8 ;  /* 0x0000000613067223 */ /* 0x020fe20000000008 */
[----:B------:R-:W-:-:S05]  /*0490*/  IMAD.WIDE R8, R9, 0x4, R16 ;  /* 0x0000000409087825 */ /* 0x000fca00078e0210 */
[----:B------:R0:W5:Y:S01]  /*04a0*/  LDG.E R19, desc[UR4][R8.64] ;  /* 0x0000000408137981 */ /* 0x000162000c1e1900 */
[----:B--2---:R-:W-:-:S03]  /*04b0*/  FFMA R18, R18, R29, R6 ;  /* 0x0000001d12127223 */ /* 0x004fc60000000006 */
[----:B------:R-:W2:Y:S01]  /*04c0*/  LDG.E R29, desc[UR4][R20.64+0x1c] ;  /* 0x00001c04141d7981 */ /* 0x000ea2000c1e1900 */
[----:B0-----:R-:W-:-:S04]  /*04d0*/  IMAD.WIDE R8, R10, 0x4, R16 ;  /* 0x000000040a087825 */ /* 0x001fc800078e0210 */
[--C-:B------:R-:W-:Y:S02]  /*04e0*/  IMAD.WIDE R6, R7, 0x4, R16.reuse ;  /* 0x0000000407067825 */ /* 0x100fe400078e0210 */
[----:B------:R-:W2:Y:S02]  /*04f0*/  LDG.E R8, desc[UR4][R8.64] ;  /* 0x0000000408087981 */ /* 0x000ea4000c1e1900 */
[----:B---3--:R-:W-:Y:S02]  /*0500*/  IMAD.WIDE R10, R11, 0x4, R16 ;  /* 0x000000040b0a7825 */ /* 0x008fe400078e0210 */
[----:B------:R-:W3:Y:S02]  /*0510*/  LDG.E R6, desc[UR4][R6.64] ;  /* 0x0000000406067981 */ /* 0x000ee4000c1e1900 */
[----:B----4-:R-:W-:Y:S02]  /*0520*/  FFMA R23, R25, R23, R18 ;  /* 0x0000001719177223 */ /* 0x010fe40000000012 */
[----:B------:R-:W4:Y:S04]  /*0530*/  LDG.E R10, desc[UR4][R10.64] ;  /* 0x000000040a0a7981 */ /* 0x000f28000c1e1900 */
[----:B------:R-:W2:Y:S04]  /*0540*/  LDG.E R9, desc[UR4][R26.64+-0x4] ;  /* 0xfffffc041a097981 */ /* 0x000ea8000c1e1900 */
[----:B------:R-:W3:Y:S04]  /*0550*/  LDG.E R7, desc[UR4][R26.64] ;  /* 0x000000041a077981 */ /* 0x000ee8000c1e1900 */
[----:B------:R-:W4:Y:S04]  /*0560*/  LDG.E R18, desc[UR4][R20.64+0xc] ;  /* 0x00000c0414127981 */ /* 0x000f28000c1e1900 */
[----:B------:R-:W4:Y:S04]  /*0570*/  LDG.E R25, desc[UR4][R20.64+0x14] ;  /* 0x0000140414197981 */ /* 0x000f28000c1e1900 */
[----:B------:R-:W4:Y:S01]  /*0580*/  LDG.E R11, desc[UR4][R26.64+0x18] ;  /* 0x000018041a0b7981 */ /* 0x000f22000c1e1900 */
[----:B-----5:R-:W-:-:S03]  /*0590*/  FFMA R28, R28, R19, R23 ;  /* 0x000000131c1c7223 */ /* 0x020fc60000000017 */
[----:B------:R-:W5:Y:S04]  /*05a0*/  LDG.E R23, desc[UR4][R20.64+0x10] ;  /* 0x0000100414177981 */ /* 0x000f68000c1e1900 */
[----:B------:R0:W5:Y:S02]  /*05b0*/  LDG.E R19, desc[UR4][R20.64+0x18] ;  /* 0x0000180414137981 */ /* 0x000164000c1e1900 */
[----:B0-----:R-:W-:-:S04]  /*05c0*/  IMAD.WIDE R20, R22, 0x4, R16 ;  /* 0x0000000416147825 */ /* 0x001fc800078e0210 */
[----:B--2---:R-:W-:Y:S02]  /*05d0*/  FFMA R8, R9, R8, R28 ;  /* 0x0000000809087223 */ /* 0x004fe4000000001c */
[----:B------:R-:W2:Y:S02]  /*05e0*/  LDG.E R9, desc[UR4][R26.64+0x10] ;  /* 0x000010041a097981 */ /* 0x000ea4000c1e1900 */
[----:B---3--:R-:W-:Y:S02]  /*05f0*/  FFMA R7, R7, R6, R8 ;  /* 0x0000000607077223 */ /* 0x008fe40000000008 */
[----:B------:R-:W3:Y:S02]  /*0600*/  LDG.E R8, desc[UR4][R26.64+0xc] ;  /* 0x00000c041a087981 */ /* 0x000ee4000c1e1900 */
[----:B----4-:R-:W-:Y:S02]  /*0610*/  FFMA R6, R24, R10, R7 ;  /* 0x0000000a18067223 */ /* 0x010fe40000000007 */
[----:B------:R-:W4:Y:S04]  /*0620*/  LDG.E R7, desc[UR4][R26.64+0x8] ;  /* 0x000008041a077981 */ /* 0x000f28000c1e1900 */
[----:B------:R-:W2:Y:S04]  /*0630*/  LDG.E R10, desc[UR4][R26.64+0x14] ;  /* 0x000014041a0a7981 */ /* 0x000ea8000c1e1900 */
[----:B------:R-:W2:Y:S01]  /*0640*/  LDG.E R26, desc[UR4][R26.64+0x1c] ;  /* 0x00001c041a1a7981 */ /* 0x000ea2000c1e1900 */
[----:B------:R-:W-:-:S06]  /*0650*/  IMAD.WIDE R24, R25, 0x4, R16 ;  /* 0x0000000419187825 */ /* 0x000fcc00078e0210 */
[----:B------:R-:W2:Y:S04]  /*0660*/  LDG.E R25, desc[UR4][R24.64] ;  /* 0x0000000418197981 */ /* 0x000ea8000c1e1900 */
[----:B------:R0:W4:Y:S02]  /*0670*/  LDG.E R27, desc[UR4][R20.64] ;  /* 0x00000004141b7981 */ /* 0x000124000c1e1900 */
[----:B0-----:R-:W-:-:S06]  /*0680*/  IMAD.WIDE R20, R18, 0x4, R16 ;  /* 0x0000000412147825 */ /* 0x001fcc00078e0210 */
[----:B------:R-:W3:Y:S01]  /*0690*/  LDG.E R21, desc[UR4][R20.64] ;  /* 0x0000000414157981 */ /* 0x000ee2000c1e1900 */
[----:B-----5:R-:W-:-:S04]  /*06a0*/  IMAD.WIDE R22, R23, 0x4, R16 ;  /* 0x0000000417167825 */ /* 0x020fc800078e0210 */
[--C-:B------:R-:W-:Y:S02]  /*06b0*/  IMAD.WIDE R18, R19, 0x4, R16.reuse ;  /* 0x0000000413127825 */ /* 0x100fe400078e0210 */
[----:B------:R-:W2:Y:S02]  /*06c0*/  LDG.E R22, desc[UR4][R22.64] ;  /* 0x0000000416167981 */ /* 0x000ea4000c1e1900 */
[----:B------:R-:W-:Y:S02]  /*06d0*/  IMAD.WIDE R16, R29, 0x4, R16 ;  /* 0x000000041d107825 */ /* 0x000fe400078e0210 */
[----:B------:R-:W5:Y:S04]  /*06e0*/  LDG.E R18, desc[UR4][R18.64] ;  /* 0x0000000412127981 */ /* 0x000f68000c1e1900 */
[----:B------:R-:W5:Y:S01]  /*06f0*/  LDG.E R16, desc[UR4][R16.64] ;  /* 0x0000000410107981 */ /* 0x000f62000c1e1900 */
[----:B------:R-:W-:-:S04]  /*0700*/  IADD3 R2, PT, PT, R2, 0x10, RZ ;  /* 0x0000001002027810 */ /* 0x000fc80007ffe0ff */
[----:B------:R-:W-:Y:S02]  /*0710*/  ISETP.NE.AND P1, PT, R2, RZ, PT ;  /* 0x000000ff0200720c */ /* 0x000fe40003f25270 */
[----:B------:R-:W-:Y:S01]  /*0720*/  IADD3 R3, PT, PT, R3, 0x10, RZ ;  /* 0x0000001003037810 */ /* 0x000fe20007ffe0ff */
[----:B----4-:R-:W-:-:S04]  /*0730*/  FFMA R7, R7, R27, R6 ;  /* 0x0000001b07077223 */ /* 0x010fc80000000006 */
[----:B---3--:R-:W-:-:S04]  /*0740*/  FFMA R8, R8, R21, R7 ;  /* 0x0000001508087223 */ /* 0x008fc80000000007 */
[----:B--2---:R-:W-:-:S04]  /*0750*/  FFMA R9, R9, R22, R8 ;  /* 0x0000001609097223 */ /* 0x004fc80000000008 */
[----:B------:R-:W-:-:S04]  /*0760*/  FFMA R10, R10, R25, R9 ;  /* 0x000000190a0a7223 */ /* 0x000fc80000000009 */
[----:B-----5:R-:W-:-:S04]  /*0770*/  FFMA R11, R11, R18, R10 ;  /* 0x000000120b0b7223 */ /* 0x020fc8000000000a */
[----:B------:R-:W-:Y:S01]  /*0780*/  FFMA R6, R26, R16, R11 ;  /* 0x000000101a067223 */ /* 0x000fe2000000000b */
[----:B------:R-:W-:Y:S06]  /*0790*/  @P1 BRA `(.L_x_4) ;  /* 0xfffffff800a41947 */ /* 0x000fec000383ffff */
.L_x_3:
[----:B------:R-:W-:Y:S05]  /*07a0*/  BSYNC.RECONVERGENT B1 ;  /* 0x0000000000017941 */ /* 0x000fea0003800200 */
.L_x_2:
[----:B------:R-:W-:Y:S05]  /*07b0*/  @!P0 BRA `(.L_x_1) ;  /* 0x0000000400948947 */ /* 0x000fea0003800000 */
[----:B------:R-:W-:Y:S01]  /*07c0*/  ISETP.GE.U32.AND P0, PT, R5, 0x8, PT ;  /* 0x000000080500780c */ /* 0x000fe20003f06070 */
[----:B------:R-:W-:Y:S01]  /*07d0*/  BSSY.RECONVERGENT B1, `(.L_x_5) ;  /* 0x0000032000017945 */ /* 0x000fe20003800200 */
[----:B------:R-:W-:-:S04]  /*07e0*/  LOP3.LUT R24, R4, 0x7, RZ, 0xc0, !PT ;  /* 0x0000000704187812 */ /* 0x000fc800078ec0ff */
[----:B------:R-:W-:-:S07]  /*07f0*/  ISETP.NE.AND P1, PT, R24, RZ, PT ;  /* 0x000000ff1800720c */ /* 0x000fce0003f25270 */
[----:B------:R-:W-:Y:S06]  /*0800*/  @!P0 BRA `(.L_x_6) ;  /* 0x0000000000b88947 */ /* 0x000fec0003800000 */
[----:B------:R-:W0:Y:S08]  /*0810*/  LDC.64 R20, c[0x0][0x398] ;  /* 0x0000e600ff147b82 */ /* 0x000e300000000a00 */
[----:B------:R-:W1:Y:S08]  /*0820*/  LDC.64 R10, c[0x0][0x3a0] ;  /* 0x0000e800ff0a7b82 */ /* 0x000e700000000a00 */
[----:B------:R-:W2:Y:S01]  /*0830*/  LDC.64 R8, c[0x0][0x388] ;  /* 0x0000e200ff087b82 */ /* 0x000ea20000000a00 */
[----:B0-----:R-:W-:-:S05]  /*0840*/  IMAD.WIDE R20, R3, 0x4, R20 ;  /* 0x0000000403147825 */ /* 0x001fca00078e0214 */
[----:B------:R-:W1:Y:S04]  /*0850*/  LDG.E R29, desc[UR4][R20.64] ;  /* 0x00000004141d7981 */ /* 0x000e68000c1e1900 */
[----:B------:R-:W3:Y:S04]  /*0860*/  LDG.E R27, desc[UR4][R20.64+0x4] ;  /* 0x00000404141b7981 */ /* 0x000ee8000c1e1900 */
[----:B------:R-:W4:Y:S04]  /*0870*/  LDG.E R25, desc[UR4][R20.64+0x8] ;  /* 0x0000080414197981 */ /* 0x000f28000c1e1900 */
[----:B------:R-:W5:Y:S04]  /*0880*/  LDG.E R13, desc[UR4][R20.64+0xc] ;  /* 0x00000c04140d7981 */ /* 0x000f68000c1e1900 */
[----:B------:R-:W5:Y:S04]  /*0890*/  LDG.E R15, desc[UR4][R20.64+0x10] ;  /* 0x00001004140f7981 */ /* 0x000f68000c1e1900 */
[----:B------:R-:W5:Y:S04]  /*08a0*/  LDG.E R17, desc[UR4][R20.64+0x14] ;  /* 0x0000140414117981 */ /* 0x000f68000c1e1900 */
[----:B------:R-:W5:Y:S04]  /*08b0*/  LDG.E R19, desc[UR4][R20.64+0x18] ;  /* 0x0000180414137981 */ /* 0x000f68000c1e1900 */
[----:B------:R4:W5:Y:S01]  /*08c0*/  LDG.E R23, desc[UR4][R20.64+0x1c] ;  /* 0x00001c0414177981 */ /* 0x000962000c1e1900 */
[----:B--2---:R-:W-:-:S05]  /*08d0*/  IMAD.WIDE R8, R3, 0x4, R8 ;  /* 0x0000000403087825 */ /* 0x004fca00078e0208 */
[----:B------:R-:W2:Y:S04]  /*08e0*/  LDG.E R7, desc[UR4][R8.64] ;  /* 0x0000000408077981 */ /* 0x000ea8000c1e1900 */
[----:B------:R-:W2:Y:S01]  /*08f0*/  LDG.E R22, desc[UR4][R8.64+0x8] ;  /* 0x0000080408167981 */ /* 0x000ea2000c1e1900 */
[----:B-1----:R-:W-:-:S04]  /*0900*/  IMAD.WIDE R28, R29, 0x4, R10 ;  /* 0x000000041d1c7825 */ /* 0x002fc800078e020a */
[--C-:B---3--:R-:W-:Y:S01]  /*0910*/  IMAD.WIDE R26, R27, 0x4, R10.reuse ;  /* 0x000000041b1a7825 */ /* 0x108fe200078e020a */
[----:B------:R-:W2:Y:S03]  /*0920*/  LDG.E R5, desc[UR4][R28.64] ;  /* 0x000000041c057981 */ /* 0x000ea6000c1e1900 */
[--C-:B----4-:R-:W-:Y:S01]  /*0930*/  IMAD.WIDE R20, R25, 0x4, R10.reuse ;  /* 0x0000000419147825 */ /* 0x110fe200078e020a */
[----:B------:R-:W3:Y:S04]  /*0940*/  LDG.E R2, desc[UR4][R26.64] ;  /* 0x000000041a027981 */ /* 0x000ee8000c1e1900 */
[----:B------:R-:W3:Y:S01]  /*0950*/  LDG.E R25, desc[UR4][R8.64+0x4] ;  /* 0x0000040408197981 */ /* 0x000ee2000c1e1900 */
[----:B-----5:R-:W-:-:S03]  /*0960*/  IMAD.WIDE R12, R13, 0x4, R10 ;  /* 0x000000040d0c7825 */ /* 0x020fc600078e020a */
[----:B------:R-:W4:Y:S01]  /*0970*/  LDG.E R21, desc[UR4][R20.64] ;  /* 0x0000000414157981 */ /* 0x000f22000c1e1900 */
[----:B------:R-:W-:-:S03]  /*0980*/  IMAD.WIDE R14, R15, 0x4, R10 ;  /* 0x000000040f0e7825 */ /* 0x000fc600078e020a */
[----:B------:R-:W5:Y:S01]  /*0990*/  LDG.E R13, desc[UR4][R12.64] ;  /* 0x000000040c0d7981 */ /* 0x000f62000c1e1900 */
[----:B------:R-:W-:-:S03]  /*09a0*/  IMAD.WIDE R16, R17, 0x4, R10 ;  /* 0x0000000411107825 */ /* 0x000fc600078e020a */
[----:B------:R-:W5:Y:S01]  /*09b0*/  LDG.E R28, desc[UR4][R8.64+0xc] ;  /* 0x00000c04081c7981 */ /* 0x000f62000c1e1900 */
[----:B------:R-:W-:-:S03]  /*09c0*/  IMAD.WIDE R18, R19, 0x4, R10 ;  /* 0x0000000413127825 */ /* 0x000fc600078e020a */
[----:B------:R-:W5:Y:S04]  /*09d0*/  LDG.E R14, desc[UR4][R14.64] ;  /* 0x000000040e0e7981 */ /* 0x000f68000c1e1900 */
[----:B------:R-:W5:Y:S01]  /*09e0*/  LDG.E R29, desc[UR4][R8.64+0x10] ;  /* 0x00001004081d7981 */ /* 0x000f62000c1e1900 */
[----:B------:R-:W-:-:S03]  /*09f0*/  IMAD.WIDE R10, R23, 0x4, R10 ;  /* 0x00000004170a7825 */ /* 0x000fc600078e020a */
[----:B------:R-:W5:Y:S04]  /*0a00*/  LDG.E R17, desc[UR4][R16.64] ;  /* 0x0000000410117981 */ /* 0x000f68000c1e1900 */
[----:B------:R-:W5:Y:S04]  /*0a10*/  LDG.E R26, desc[UR4][R8.64+0x14] ;  /* 0x00001404081a7981 */ /* 0x000f68000c1e1900 */
[----:B------:R-:W5:Y:S04]  /*0a20*/  LDG.E R18, desc[UR4][R18.64] ;  /* 0x0000000412127981 */ /* 0x000f68000c1e1900 */
[----:B------:R-:W5:Y:S04]  /*0a30*/  LDG.E R23, desc[UR4][R8.64+0x18] ;  /* 0x0000180408177981 */ /* 0x000f68000c1e1900 */
[----:B------:R-:W5:Y:S04]  /*0a40*/  LDG.E R12, desc[UR4][R8.64+0x1c] ;  /* 0x00001c04080c7981 */ /* 0x000f68000c1e1900 */
[----:B------:R-:W5:Y:S01]  /*0a50*/  LDG.E R10, desc[UR4][R10.64] ;  /* 0x000000040a0a7981 */ /* 0x000f62000c1e1900 */
[----:B------:R-:W-:Y:S01]  /*0a60*/  IADD3 R3, PT, PT, R3, 0x8, RZ ;  /* 0x0000000803037810 */ /* 0x000fe20007ffe0ff */
[----:B--2---:R-:W-:-:S04]  /*0a70*/  FFMA R6, R7, R5, R6 ;  /* 0x0000000507067223 */ /* 0x004fc80000000006 */
[----:B---3--:R-:W-:-:S04]  /*0a80*/  FFMA R25, R25, R2, R6 ;  /* 0x0000000219197223 */ /* 0x008fc80000000006 */
[----:B----4-:R-:W-:-:S04]  /*0a90*/  FFMA R21, R22, R21, R25 ;  /* 0x0000001516157223 */ /* 0x010fc80000000019 */
[----:B-----5:R-:W-:-:S04]  /*0aa0*/  FFMA R28, R28, R13, R21 ;  /* 0x0000000d1c1c7223 */ /* 0x020fc80000000015 */
[----:B------:R-:W-:-:S04]  /*0ab0*/  FFMA R29, R29, R14, R28 ;  /* 0x0000000e1d1d7223 */ /* 0x000fc8000000001c */
[----:B------:R-:W-:-:S04]  /*0ac0*/  FFMA R26, R26, R17, R29 ;  /* 0x000000111a1a7223 */ /* 0x000fc8000000001d */
[----:B------:R-:W-:-:S04]  /*0ad0*/  FFMA R23, R23, R18, R26 ;  /* 0x0000001217177223 */ /* 0x000fc8000000001a */
[----:B------:R-:W-:-:S07]  /*0ae0*/  FFMA R6, R12, R10, R23 ;  /* 0x0000000a0c067223 */ /* 0x000fce0000000017 */
.L_x_6:
[----:B------:R-:W-:Y:S05]  /*0af0*/  BSYNC.RECONVERGENT B1 ;  /* 0x0000000000017941 */ /* 0x000fea0003800200 */
.L_x_5:
[----:B------:R-:W-:Y:S05]  /*0b00*/  @!P1 BRA `(.L_x_1) ;  /* 0x0000000000c09947 */ /* 0x000fea0003800000 */
[----:B------:R-:W-:Y:S01]  /*0b10*/  ISETP.GE.U32.AND P0, PT, R24, 0x4, PT ;  /* 0x000000041800780c */ /* 0x000fe20003f06070 */
[----:B------:R-:W-:Y:S01]  /*0b20*/  BSSY.RECONVERGENT B1, `(.L_x_7) ;  /* 0x000001e000017945 */ /* 0x000fe20003800200 */
[----:B------:R-:W-:-:S04]  /*0b30*/  LOP3.LUT R4, R4, 0x3, RZ, 0xc0, !PT ;  /* 0x0000000304047812 */ /* 0x000fc800078ec0ff */
[----:B------:R-:W-:-:S07]  /*0b40*/  ISETP.NE.AND P1, PT, R4, RZ, PT ;  /* 0x000000ff0400720c */ /* 0x000fce0003f25270 */
[----:B------:R-:W-:Y:S06]  /*0b50*/  @!P0 BRA `(.L_x_8) ;  /* 0x0000000000688947 */ /* 0x000fec0003800000 */
[----:B------:R-:W0:Y:S08]  /*0b60*/  LDC.64 R8, c[0x0][0x398] ;  /* 0x0000e600ff087b82 */ /* 0x000e300000000a00 */
[----:B------:R-:W1:Y:S01]  /*0b70*/  LDC.64 R10, c[0x0][0x388] ;  /* 0x0000e200ff0a7b82 */ /* 0x000e620000000a00 */
[----:B0-----:R-:W-:-:S07]  /*0b80*/  IMAD.WIDE R12, R3, 0x4, R8 ;  /* 0x00000004030c7825 */ /* 0x001fce00078e0208 */
[----:B------:R-:W0:Y:S01]  /*0b90*/  LDC.64 R8, c[0x0][0x3a0] ;  /* 0x0000e800ff087b82 */ /* 0x000e220000000a00 */
[----:B------:R-:W0:Y:S04]  /*0ba0*/  LDG.E R15, desc[UR4][R12.64] ;  /* 0x000000040c0f7981 */ /* 0x000e28000c1e1900 */
[----:B------:R-:W2:Y:S04]  /*0bb0*/  LDG.E R17, desc[UR4][R12.64+0x4] ;  /* 0x000004040c117981 */ /* 0x000ea8000c1e1900 */
[----:B------:R-:W3:Y:S04]  /*0bc0*/  LDG.E R19, desc[UR4][R12.64+0x8] ;  /* 0x000008040c137981 */ /* 0x000ee8000c1e1900 */
[----:B------:R-:W4:Y:S01]  /*0bd0*/  LDG.E R7, desc[UR4][R12.64+0xc] ;  /* 0x00000c040c077981 */ /* 0x000f22000c1e1900 */
[----:B-1----:R-:W-:-:S05]  /*0be0*/  IMAD.WIDE R10, R3, 0x4, R10 ;  /* 0x00000004030a7825 */ /* 0x002fca00078e020a */
[----:B------:R-:W5:Y:S04]  /*0bf0*/  LDG.E R5, desc[UR4][R10.64] ;  /* 0x000000040a057981 */ /* 0x000f68000c1e1900 */
[----:B------:R-:W5:Y:S04]  /*0c00*/  LDG.E R2, desc[UR4][R10.64+0x4] ;  /* 0x000004040a027981 */ /* 0x000f68000c1e1900 */
[----:B------:R-:W5:Y:S01]  /*0c10*/  LDG.E R13, desc[UR4][R10.64+0xc] ;  /* 0x00000c040a0d7981 */ /* 0x000f62000c1e1900 */
[----:B0-----:R-:W-:-:S04]  /*0c20*/  IMAD.WIDE R14, R15, 0x4, R8 ;  /* 0x000000040f0e7825 */ /* 0x001fc800078e0208 */
[--C-:B--2---:R-:W-:Y:S02]  /*0c30*/  IMAD.WIDE R16, R17, 0x4, R8.reuse ;  /* 0x0000000411107825 */ /* 0x104fe400078e0208 */
[----:B------:R-:W5:Y:S02]  /*0c40*/  LDG.E R14, desc[UR4][R14.64] ;  /* 0x000000040e0e7981 */ /* 0x000f64000c1e1900 */
[--C-:B---3--:R-:W-:Y:S02]  /*0c50*/  IMAD.WIDE R18, R19, 0x4, R8.reuse ;  /* 0x0000000413127825 */ /* 0x108fe400078e0208 */
[----:B------:R-:W2:Y:S02]  /*0c60*/  LDG.E R16, desc[UR4][R16.64] ;  /* 0x0000000410107981 */ /* 0x000ea4000c1e1900 */
[----:B----4-:R-:W-:Y:S02]  /*0c70*/  IMAD.WIDE R8, R7, 0x4, R8 ;  /* 0x0000000407087825 */ /* 0x010fe400078e0208 */
[----:B------:R-:W3:Y:S04]  /*0c80*/  LDG.E R18, desc[UR4][R18.64] ;  /* 0x0000000412127981 */ /* 0x000ee8000c1e1900 */
[----:B------:R-:W3:Y:S04]  /*0c90*/  LDG.E R7, desc[UR4][R10.64+0x8] ;  /* 0x000008040a077981 */ /* 0x000ee8000c1e1900 */
[----:B------:R-:W4:Y:S01]  /*0ca0*/  LDG.E R8, desc[UR4][R8.64] ;  /* 0x0000000408087981 */ /* 0x000f22000c1e1900 */
[----:B------:R-:W-:Y:S01]  /*0cb0*/  IADD3 R3, PT, PT, R3, 0x4, RZ ;  /* 0x0000000403037810 */ /* 0x000fe20007ffe0ff */
[----:B-----5:R-:W-:-:S04]  /*0cc0*/  FFMA R5, R5, R14, R6 ;  /* 0x0000000e05057223 */ /* 0x020fc80000000006 */
[----:B--2---:R-:W-:-:S04]  /*0cd0*/  FFMA R2, R2, R16, R5 ;  /* 0x0000001002027223 */ /* 0x004fc80000000005 */
[----:B---3--:R-:W-:-:S04]  /*0ce0*/  FFMA R2, R7, R18, R2 ;  /* 0x0000001207027223 */ /* 0x008fc80000000002 */
[----:B----4-:R-:W-:-:S07]  /*0cf0*/  FFMA R6, R13, R8, R2 ;  /* 0x000000080d067223 */ /* 0x010fce0000000002 */
.L_x_8:
[----:B------:R-:W-:Y:S05]  /*0d00*/  BSYNC.RECONVERGENT B1 ;  /* 0x0000000000017941 */ /* 0x000fea0003800200 */
.L_x_7:
[----:B------:R-:W-:Y:S05]  /*0d10*/  @!P1 BRA `(.L_x_1) ;  /* 0x00000000003c9947 */ /* 0x000fea0003800000 */
[----:B------:R-:W0:Y:S01]  /*0d20*/  LDC.64 R16, c[0x0][0x3a0] ;  /* 0x0000e800ff107b82 */ /* 0x000e220000000a00 */
[----:B------:R-:W-:-:S07]  /*0d30*/  IADD3 R2, PT, PT, -R4, RZ, RZ ;  /* 0x000000ff04027210 */ /* 0x000fce0007ffe1ff */
[----:B------:R-:W1:Y:S08]  /*0d40*/  LDC.64 R12, c[0x0][0x398] ;  /* 0x0000e600ff0c7b82 */ /* 0x000e700000000a00 */
[----:B------:R-:W2:Y:S02]  /*0d50*/  LDC.64 R14, c[0x0][0x388] ;  /* 0x0000e200ff0e7b82 */ /* 0x000ea40000000a00 */
.L_x_9:
[----:B-1----:R-:W-:-:S06]  /*0d60*/  IMAD.WIDE R4, R3, 0x4, R12 ;  /* 0x0000000403047825 */ /* 0x002fcc00078e020c */
[----:B------:R-:W0:Y:S01]  /*0d70*/  LDG.E R5, desc[UR4][R4.64] ;  /* 0x0000000404057981 */ /* 0x000e22000c1e1900 */
[----:B--2---:R-:W-:-:S06]  /*0d80*/  IMAD.WIDE R8, R3, 0x4, R14 ;  /* 0x0000000403087825 */ /* 0x004fcc00078e020e */
[----:B------:R-:W2:Y:S01]  /*0d90*/  LDG.E R9, desc[UR4][R8.64] ;  /* 0x0000000408097981 */ /* 0x000ea2000c1e1900 */
[----:B------:R-:W-:Y:S01]  /*0da0*/  IADD3 R2, PT, PT, R2, 0x1, RZ ;  /* 0x0000000102027810 */ /* 0x000fe20007ffe0ff */
[----:B0-----:R-:W-:-:S06]  /*0db0*/  IMAD.WIDE R10, R5, 0x4, R16 ;  /* 0x00000004050a7825 */ /* 0x001fcc00078e0210 */
[----:B------:R-:W2:Y:S01]  /*0dc0*/  LDG.E R10, desc[UR4][R10.64] ;  /* 0x000000040a0a7981 */ /* 0x000ea2000c1e1900 */
[----:B------:R-:W-:Y:S02]  /*0dd0*/  ISETP.NE.AND P0, PT, R2, RZ, PT ;  /* 0x000000ff0200720c */ /* 0x000fe40003f05270 */
[----:B------:R-:W-:Y:S01]  /*0de0*/  IADD3 R3, PT, PT, R3, 0x1, RZ ;  /* 0x0000000103037810 */ /* 0x000fe20007ffe0ff */
[----:B--2---:R-:W-:-:S10]  /*0df0*/  FFMA R6, R9, R10, R6 ;  /* 0x0000000a09067223 */ /* 0x004fd40000000006 */
[----:B------:R-:W-:Y:S05]  /*0e00*/  @P0 BRA `(.L_x_9) ;  /* 0xfffffffc00d40947 */ /* 0x000fea000383ffff */
.L_x_1:
[----:B------:R-:W-:Y:S05]  /*0e10*/  BSYNC.RECONVERGENT B0 ;  /* 0x0000000000007941 */ /* 0x000fea0003800200 */
.L_x_0:
[----:B------:R-:W0:Y:S02]  /*0e20*/  LDC.64 R2, c[0x0][0x3a8] ;  /* 0x0000ea00ff027b82 */ /* 0x000e240000000a00 */
[----:B0-----:R-:W-:-:S05]  /*0e30*/  IMAD.WIDE R2, R0, 0x4, R2 ;  /* 0x0000000400027825 */ /* 0x001fca00078e0202 */
[----:B------:R-:W-:Y:S01]  /*0e40*/  STG.E desc[UR4][R2.64], R6 ;  /* 0x0000000602007986 */ /* 0x000fe2000c101904 */
[----:B------:R-:W-:Y:S05]  /*0e50*/  EXIT ;  /* 0x000000000000794d */ /* 0x000fea0003800000 */
.L_x_10:
[----:B------:R-:W-:-:S00]  /*0e60*/  BRA `(.L_x_10) ;  /* 0xfffffffc00fc7947 */ /* 0x000fc0000383ffff */
[----:B------:R-:W-:-:S00]  /*0e70*/  NOP ;  /* 0x0000000000007918 */ /* 0x000fc00000000000 */
        /* <DEDUP_REMOVED lines=8> */
.L_x_11:


//--------------------- .nv.shared.reserved.0     --------------------------
	.section	.nv.shared.reserved.0,"aw",@nobits
	.weak		__nv_reservedSMEM_offset_0_alias
	.size		__nv_reservedSMEM_offset_0_alias, 0, 64
	.other		__nv_reservedSMEM_offset_0_alias,@"STO_CUDA_RESERVED_SHARED STV_DEFAULT"
__nv_reservedSMEM_offset_0_alias:
	.zero		0
	.zero		64


//--------------------- .nv.constant0._Z15spmv_csr_kerneliPKfPKiS2_S0_Pf --------------------------
	.section	.nv.constant0._Z15spmv_csr_kerneliPKfPKiS2_S0_Pf,"a",@progbits
	.sectionflags	@""
	.align	4
.nv.constant0._Z15spmv_csr_kerneliPKfPKiS2_S0_Pf:
	.zero		944


//--------------------- SYMBOLS --------------------------

	.type		.nv.reservedSmem.offset0,@object
	.size		.nv.reservedSmem.offset0,0x4
